//
// Generated by NVIDIA NVVM Compiler
//
// Compiler Build ID: CL-36424714
// Cuda compilation tools, release 13.0, V13.0.88
// Based on NVVM 20.0.0
//

.version 9.0
.target sm_100
.address_size 64

	// .globl	_Z33matrix_transpose_kernel_optimizedPKfPfii

.visible .entry _Z33matrix_transpose_kernel_optimizedPKfPfii(
	.param .u64 .ptr .align 1 _Z33matrix_transpose_kernel_optimizedPKfPfii_param_0,
	.param .u64 .ptr .align 1 _Z33matrix_transpose_kernel_optimizedPKfPfii_param_1,
	.param .u32 _Z33matrix_transpose_kernel_optimizedPKfPfii_param_2,
	.param .u32 _Z33matrix_transpose_kernel_optimizedPKfPfii_param_3
)
{
	.reg .pred 	%p<4>;
	.reg .b32 	%r<13>;
	.reg .b32 	%f<2>;
	.reg .b64 	%rd<9>;

	ld.param.u64 	%rd1, [_Z33matrix_transpose_kernel_optimizedPKfPfii_param_0];
	ld.param.u64 	%rd2, [_Z33matrix_transpose_kernel_optimizedPKfPfii_param_1];
	ld.param.u32 	%r3, [_Z33matrix_transpose_kernel_optimizedPKfPfii_param_2];
	ld.param.u32 	%r4, [_Z33matrix_transpose_kernel_optimizedPKfPfii_param_3];
	mov.u32 	%r5, %ctaid.y;
	mov.u32 	%r6, %ntid.y;
	mov.u32 	%r7, %tid.y;
	mad.lo.s32 	%r1, %r5, %r6, %r7;
	mov.u32 	%r8, %ctaid.x;
	mov.u32 	%r9, %ntid.x;
	mov.u32 	%r10, %tid.x;
	mad.lo.s32 	%r2, %r8, %r9, %r10;
	setp.ge.s32 	%p1, %r1, %r3;
	setp.ge.s32 	%p2, %r2, %r4;
	or.pred  	%p3, %p1, %p2;
	@%p3 bra 	$L__BB0_2;
	cvta.to.global.u64 	%rd3, %rd1;
	cvta.to.global.u64 	%rd4, %rd2;
	mad.lo.s32 	%r11, %r4, %r1, %r2;
	mul.wide.s32 	%rd5, %r11, 4;
	add.s64 	%rd6, %rd3, %rd5;
	ld.global.f32 	%f1, [%rd6];
	mad.lo.s32 	%r12, %r3, %r2, %r1;
	mul.wide.s32 	%rd7, %r12, 4;
	add.s64 	%rd8, %rd4, %rd7;
	st.global.f32 	[%rd8], %f1;
$L__BB0_2:
	ret;

}


// ===== COMPILED SASS (sm_100) =====

	.target	sm_100

	.elftype	@"ET_EXEC"


//--------------------- .note.nv.tkinfo           --------------------------
	.section	.note.nv.tkinfo,"",@"SHT_NOTE"
	.sectionflags	@"SHF_NOTE_NV_TKINFO"
	.tkinfo
        /*0018*/ 	.word	0x00000002
        /*0030*/ 	.string	""
        /*0030*/ 	.string	"ptxas"
        /*0030*/ 	.string	"Cuda compilation tools, release 13.0, V13.0.88"
        /*0030*/ 	.string	"Build cuda_13.0.r13.0/compiler.36424714_0"
        /*0030*/ 	.string	"-arch sm_100 -m 64 "



//--------------------- .note.nv.cuinfo           --------------------------
	.section	.note.nv.cuinfo,"",@"SHT_NOTE"
	.sectionflags	@"SHF_NOTE_NV_CUINFO"
        /*0018*/ 	.short	0x0002
        /*001a*/ 	.short	0x0064
        /*001c*/ 	.short	0x0082
	.zero		2


//--------------------- .nv.info                  --------------------------
	.section	.nv.info,"",@"SHT_CUDA_INFO"
	.align	4


	//----- nvinfo : EIATTR_REGCOUNT
	.align		4
        /*0000*/ 	.byte	0x04, 0x2f
        /*0002*/ 	.short	(.L_1 - .L_0)
	.align		4
.L_0:
        /*0004*/ 	.word	index@(_Z33matrix_transpose_kernel_optimizedPKfPfii)
        /*0008*/ 	.word	0x0000000a


	//----- nvinfo : EIATTR_FRAME_SIZE
	.align		4
.L_1:
        /*000c*/ 	.byte	0x04, 0x11
        /*000e*/ 	.short	(.L_3 - .L_2)
	.align		4
.L_2:
        /*0010*/ 	.word	index@(_Z33matrix_transpose_kernel_optimizedPKfPfii)
        /*0014*/ 	.word	0x00000000


	//----- nvinfo : EIATTR_MIN_STACK_SIZE
	.align		4
.L_3:
        /*0018*/ 	.byte	0x04, 0x12
        /*001a*/ 	.short	(.L_5 - .L_4)
	.align		4
.L_4:
        /*001c*/ 	.word	index@(_Z33matrix_transpose_kernel_optimizedPKfPfii)
        /*0020*/ 	.word	0x00000000
.L_5:


//--------------------- .nv.compat                --------------------------
	.section	.nv.compat,"",@"SHT_CUDA_COMPAT_INFO"
	.align	4
        /*0000*/ 	.byte	0x02, 0x09, 0x00, 0x00, 0x02, 0x02, 0x01, 0x00, 0x02, 0x05, 0x05, 0x00, 0x03, 0x07, 0x01, 0x01
        /*0010*/ 	.byte	0x02, 0x03, 0x00, 0x00, 0x02, 0x06, 0x01, 0x00, 0x04, 0x0b, 0x08, 0x00, 0x09, 0x00, 0x00, 0x00
        /*0020*/ 	.byte	0x00, 0x00, 0x00, 0x00


//--------------------- .nv.info._Z33matrix_transpose_kernel_optimizedPKfPfii --------------------------
	.section	.nv.info._Z33matrix_transpose_kernel_optimizedPKfPfii,"",@"SHT_CUDA_INFO"
	.sectionflags	@""
	.align	4


	//----- nvinfo : EIATTR_CUDA_API_VERSION
	.align		4
        /*0000*/ 	.byte	0x04, 0x37
        /*0002*/ 	.short	(.L_7 - .L_6)
.L_6:
        /*0004*/ 	.word	0x00000082


	//----- nvinfo : EIATTR_KPARAM_INFO
	.align		4
.L_7:
        /*0008*/ 	.byte	0x04, 0x17
        /*000a*/ 	.short	(.L_9 - .L_8)
.L_8:
        /*000c*/ 	.word	0x00000000
        /*0010*/ 	.short	0x0003
        /*0012*/ 	.short	0x0014
        /*0014*/ 	.byte	0x00, 0xf0, 0x11, 0x00


	//----- nvinfo : EIATTR_KPARAM_INFO
	.align		4
.L_9:
        /*0018*/ 	.byte	0x04, 0x17
        /*001a*/ 	.short	(.L_11 - .L_10)
.L_10:
        /*001c*/ 	.word	0x00000000
        /*0020*/ 	.short	0x0002
        /*0022*/ 	.short	0x0010
        /*0024*/ 	.byte	0x00, 0xf0, 0x11, 0x00


	//----- nvinfo : EIATTR_KPARAM_INFO
	.align		4
.L_11:
        /*0028*/ 	.byte	0x04, 0x17
        /*002a*/ 	.short	(.L_13 - .L_12)
.L_12:
        /*002c*/ 	.word	0x00000000
        /*0030*/ 	.short	0x0001
        /*0032*/ 	.short	0x0008
        /*0034*/ 	.byte	0x00, 0xf5, 0x21, 0x00


	//----- nvinfo : EIATTR_KPARAM_INFO
	.align		4
.L_13:
        /*0038*/ 	.byte	0x04, 0x17
        /*003a*/ 	.short	(.L_15 - .L_14)
.L_14:
        /*003c*/ 	.word	0x00000000
        /*0040*/ 	.short	0x0000
        /*0042*/ 	.short	0x0000
        /*0044*/ 	.byte	0x00, 0xf5, 0x21, 0x00


	//----- nvinfo : EIATTR_SPARSE_MMA_MASK
	.align		4
.L_15:
        /*0048*/ 	.byte	0x03, 0x50
        /*004a*/ 	.short	0x0000


	//----- nvinfo : EIATTR_MAXREG_COUNT
	.align		4
        /*004c*/ 	.byte	0x03, 0x1b
        /*004e*/ 	.short	0x00ff


	//----- nvinfo : EIATTR_MERCURY_ISA_VERSION
	.align		4
        /*0050*/ 	.byte	0x03, 0x5f
        /*0052*/ 	.short	0x0101


	//----- nvinfo : EIATTR_VRC_CTA_INIT_COUNT
	.align		4
        /*0054*/ 	.byte	0x02, 0x4a
	.zero		1
	.zero		1


	//----- nvinfo : EIATTR_EXIT_INSTR_OFFSETS
	.align		4
        /*0058*/ 	.byte	0x04, 0x1c
        /*005a*/ 	.short	(.L_17 - .L_16)


	//   ....[0]....
.L_16:
        /*005c*/ 	.word	0x000000c0


	//   ....[1]....
        /*0060*/ 	.word	0x00000160


	//----- nvinfo : EIATTR_CBANK_PARAM_SIZE
	.align		4
.L_17:
        /*0064*/ 	.byte	0x03, 0x19
        /*0066*/ 	.short	0x0018


	//----- nvinfo : EIATTR_PARAM_CBANK
	.align		4
        /*0068*/ 	.byte	0x04, 0x0a
        /*006a*/ 	.short	(.L_19 - .L_18)
	.align		4
.L_18:
        /*006c*/ 	.word	index@(.nv.constant0._Z33matrix_transpose_kernel_optimizedPKfPfii)
        /*0070*/ 	.short	0x0380
        /*0072*/ 	.short	0x0018


	//----- nvinfo : EIATTR_SW_WAR
	.align		4
.L_19:
        /*0074*/ 	.byte	0x04, 0x36
        /*0076*/ 	.short	(.L_21 - .L_20)
.L_20:
        /*0078*/ 	.word	0x00000008
.L_21:


//--------------------- .nv.callgraph             --------------------------
	.section	.nv.callgraph,"",@"SHT_CUDA_CALLGRAPH"
	.align	4
	.sectionentsize	8
	.align		4
        /*0000*/ 	.word	0x00000000
	.align		4
        /*0004*/ 	.word	0xffffffff
	.align		4
        /*0008*/ 	.word	0x00000000
	.align		4
        /*000c*/ 	.word	0xfffffffe
	.align		4
        /*0010*/ 	.word	0x00000000
	.align		4
        /*0014*/ 	.word	0xfffffffd
	.align		4
        /*0018*/ 	.word	0x00000000
	.align		4
        /*001c*/ 	.word	0xfffffffc


//--------------------- .text._Z33matrix_transpose_kernel_optimizedPKfPfii --------------------------
	.section	.text._Z33matrix_transpose_kernel_optimizedPKfPfii,"ax",@progbits
	.align	128
        .global         _Z33matrix_transpose_kernel_optimizedPKfPfii
        .type           _Z33matrix_transpose_kernel_optimizedPKfPfii,@function
        .size           _Z33matrix_transpose_kernel_optimizedPKfPfii,(.L_x_1 - _Z33matrix_transpose_kernel_optimizedPKfPfii)
        .other          _Z33matrix_transpose_kernel_optimizedPKfPfii,@"STO_CUDA_ENTRY STV_DEFAULT"
_Z33matrix_transpose_kernel_optimizedPKfPfii:
.text._Z33matrix_transpose_kernel_optimizedPKfPfii:
[----:B------:R-:W-:Y:S01]  /*0000*/  LDC R1, c[0x0][0x37c] ;  /* 0x0000df00ff017b82 */ /* 0x000fe20000000800 */
[----:B------:R-:W0:Y:S07]  /*0010*/  S2R R2, SR_TID.X ;  /* 0x0000000000027919 */ /* 0x000e2e0000002100 */
[----:B------:R-:W1:Y:S01]  /*0020*/  LDC R0, c[0x0][0x364] ;  /* 0x0000d900ff007b82 */ /* 0x000e620000000800 */
[----:B------:R-:W2:Y:S01]  /*0030*/  LDCU.64 UR6, c[0x0][0x390] ;  /* 0x00007200ff0677ac */ /* 0x000ea20008000a00 */
[----:B------:R-:W1:Y:S06]  /*0040*/  S2R R3, SR_TID.Y ;  /* 0x0000000000037919 */ /* 0x000e6c0000002200 */
[----:B------:R-:W0:Y:S08]  /*0050*/  S2UR UR5, SR_CTAID.X ;  /* 0x00000000000579c3 */ /* 0x000e300000002500 */
[----:B------:R-:W0:Y:S08]  /*0060*/  LDC R7, c[0x0][0x360] ;  /* 0x0000d800ff077b82 */ /* 0x000e300000000800 */
[----:B------:R-:W1:Y:S01]  /*0070*/  S2UR UR4, SR_CTAID.Y ;  /* 0x00000000000479c3 */ /* 0x000e620000002600 */
[----:B0-----:R-:W-:-:S05]  /*0080*/  IMAD R7, R7, UR5, R2 ;  /* 0x0000000507077c24 */ /* 0x001fca000f8e0202 */
[----:B--2---:R-:W-:Y:S01]  /*0090*/  ISETP.GE.AND P0, PT, R7, UR7, PT ;  /* 0x0000000707007c0c */ /* 0x004fe2000bf06270 */
[----:B-1----:R-:W-:-:S05]  /*00a0*/  IMAD R0, R0, UR4, R3 ;  /* 0x0000000400007c24 */ /* 0x002fca000f8e0203 */
[----:B------:R-:W-:-:S13]  /*00b0*/  ISETP.GE.OR P0, PT, R0, UR6, P0 ;  /* 0x0000000600007c0c */ /* 0x000fda0008706670 */
[----:B------:R-:W-:Y:S05]  /*00c0*/  @P0 EXIT ;  /* 0x000000000000094d */ /* 0x000fea0003800000 */
[----:B------:R-:W0:Y:S01]  /*00d0*/  LDC.64 R2, c[0x0][0x380] ;  /* 0x0000e000ff027b82 */ /* 0x000e220000000a00 */
[----:B------:R-:W1:Y:S01]  /*00e0*/  LDCU.64 UR4, c[0x0][0x358] ;  /* 0x00006b00ff0477ac */ /* 0x000e620008000a00 */
[----:B------:R-:W-:-:S04]  /*00f0*/  IMAD R5, R0, UR7, R7 ;  /* 0x0000000700057c24 */ /* 0x000fc8000f8e0207 */
[----:B0-----:R-:W-:Y:S02]  /*0100*/  IMAD.WIDE R2, R5, 0x4, R2 ;  /* 0x0000000405027825 */ /* 0x001fe400078e0202 */
[----:B------:R-:W0:Y:S04]  /*0110*/  LDC.64 R4, c[0x0][0x388] ;  /* 0x0000e200ff047b82 */ /* 0x000e280000000a00 */
[----:B-1----:R-:W2:Y:S01]  /*0120*/  LDG.E R3, desc[UR4][R2.64] ;  /* 0x0000000402037981 */ /* 0x002ea2000c1e1900 */
[----:B------:R-:W-:-:S04]  /*0130*/  IMAD R7, R7, UR6, R0 ;  /* 0x0000000607077c24 */ /* 0x000fc8000f8e0200 */
[----:B0-----:R-:W-:-:S05]  /*0140*/  IMAD.WIDE R4, R7, 0x4, R4 ;  /* 0x0000000407047825 */ /* 0x001fca00078e0204 */
[----:B--2---:R-:W-:Y:S01]  /*0150*/  STG.E desc[UR4][R4.64], R3 ;  /* 0x0000000304007986 */ /* 0x004fe2000c101904 */
[----:B------:R-:W-:Y:S05]  /*0160*/  EXIT ;  /* 0x000000000000794d */ /* 0x000fea0003800000 */
.L_x_0:
[----:B------:R-:W-:-:S00]  /*0170*/  BRA `(.L_x_0) ;  /* 0xfffffffc00fc7947 */ /* 0x000fc0000383ffff */
[----:B------:R-:W-:-:S00]  /*0180*/  NOP ;  /* 0x0000000000007918 */ /* 0x000fc00000000000 */
[----:B------:R-:W-:-:S00]  /*0190*/  NOP ;  /* 0x0000000000007918 */ /* 0x000fc00000000000 */
[----:B------:R-:W-:-:S00]  /*01a0*/  NOP ;  /* 0x0000000000007918 */ /* 0x000fc00000000000 */
[----:B------:R-:W-:-:S00]  /*01b0*/  NOP ;  /* 0x0000000000007918 */ /* 0x000fc00000000000 */
[----:B------:R-:W-:-:S00]  /*01c0*/  NOP ;  /* 0x0000000000007918 */ /* 0x000fc00000000000 */
[----:B------:R-:W-:-:S00]  /*01d0*/  NOP ;  /* 0x0000000000007918 */ /* 0x000fc00000000000 */
[----:B------:R-:W-:-:S00]  /*01e0*/  NOP ;  /* 0x0000000000007918 */ /* 0x000fc00000000000 */
[----:B------:R-:W-:-:S00]  /*01f0*/  NOP ;  /* 0x0000000000007918 */ /* 0x000fc00000000000 */
.L_x_1:


//--------------------- .nv.shared.reserved.0     --------------------------
	.section	.nv.shared.reserved.0,"aw",@nobits
	.weak		__nv_reservedSMEM_offset_0_alias
	.size		__nv_reservedSMEM_offset_0_alias, 0, 64
	.other		__nv_reservedSMEM_offset_0_alias,@"STO_CUDA_RESERVED_SHARED STV_DEFAULT"
__nv_reservedSMEM_offset_0_alias:
	.zero		0
	.zero		64


//--------------------- .nv.constant0._Z33matrix_transpose_kernel_optimizedPKfPfii --------------------------
	.section	.nv.constant0._Z33matrix_transpose_kernel_optimizedPKfPfii,"a",@progbits
	.sectionflags	@""
	.align	4
.nv.constant0._Z33matrix_transpose_kernel_optimizedPKfPfii:
	.zero		920


//--------------------- SYMBOLS --------------------------

	.type		.nv.reservedSmem.offset0,@object
	.size		.nv.reservedSmem.offset0,0x4
